//
// Generated by NVIDIA NVVM Compiler
//
// Compiler Build ID: CL-36424714
// Cuda compilation tools, release 13.0, V13.0.88
// Based on NVVM 20.0.0
//

.version 9.0
.target sm_100
.address_size 64

	// .globl	_Z8sumArrayPfS_i

.visible .entry _Z8sumArrayPfS_i(
	.param .u64 .ptr .align 1 _Z8sumArrayPfS_i_param_0,
	.param .u64 .ptr .align 1 _Z8sumArrayPfS_i_param_1,
	.param .u32 _Z8sumArrayPfS_i_param_2
)
{


	ret;

}


// ===== COMPILED SASS (sm_100) =====

	.target	sm_100

	.elftype	@"ET_EXEC"


//--------------------- .note.nv.tkinfo           --------------------------
	.section	.note.nv.tkinfo,"",@"SHT_NOTE"
	.sectionflags	@"SHF_NOTE_NV_TKINFO"
	.tkinfo
        /*0018*/ 	.word	0x00000002
        /*0030*/ 	.string	""
        /*0030*/ 	.string	"ptxas"
        /*0030*/ 	.string	"Cuda compilation tools, release 13.0, V13.0.88"
        /*0030*/ 	.string	"Build cuda_13.0.r13.0/compiler.36424714_0"
        /*0030*/ 	.string	"-arch sm_100 -m 64 "



//--------------------- .note.nv.cuinfo           --------------------------
	.section	.note.nv.cuinfo,"",@"SHT_NOTE"
	.sectionflags	@"SHF_NOTE_NV_CUINFO"
        /*0018*/ 	.short	0x0002
        /*001a*/ 	.short	0x0064
        /*001c*/ 	.short	0x0082
	.zero		2


//--------------------- .nv.info                  --------------------------
	.section	.nv.info,"",@"SHT_CUDA_INFO"
	.align	4


	//----- nvinfo : EIATTR_REGCOUNT
	.align		4
        /*0000*/ 	.byte	0x04, 0x2f
        /*0002*/ 	.short	(.L_1 - .L_0)
	.align		4
.L_0:
        /*0004*/ 	.word	index@(_Z8sumArrayPfS_i)
        /*0008*/ 	.word	0x00000004


	//----- nvinfo : EIATTR_FRAME_SIZE
	.align		4
.L_1:
        /*000c*/ 	.byte	0x04, 0x11
        /*000e*/ 	.short	(.L_3 - .L_2)
	.align		4
.L_2:
        /*0010*/ 	.word	index@(_Z8sumArrayPfS_i)
        /*0014*/ 	.word	0x00000000


	//----- nvinfo : EIATTR_MIN_STACK_SIZE
	.align		4
.L_3:
        /*0018*/ 	.byte	0x04, 0x12
        /*001a*/ 	.short	(.L_5 - .L_4)
	.align		4
.L_4:
        /*001c*/ 	.word	index@(_Z8sumArrayPfS_i)
        /*0020*/ 	.word	0x00000000
.L_5:


//--------------------- .nv.compat                --------------------------
	.section	.nv.compat,"",@"SHT_CUDA_COMPAT_INFO"
	.align	4
        /*0000*/ 	.byte	0x02, 0x09, 0x00, 0x00, 0x02, 0x02, 0x01, 0x00, 0x02, 0x05, 0x05, 0x00, 0x03, 0x07, 0x01, 0x01
        /*0010*/ 	.byte	0x02, 0x03, 0x00, 0x00, 0x02, 0x06, 0x01, 0x00, 0x04, 0x0b, 0x08, 0x00, 0x09, 0x00, 0x00, 0x00
        /*0020*/ 	.byte	0x00, 0x00, 0x00, 0x00


//--------------------- .nv.info._Z8sumArrayPfS_i --------------------------
	.section	.nv.info._Z8sumArrayPfS_i,"",@"SHT_CUDA_INFO"
	.sectionflags	@""
	.align	4


	//----- nvinfo : EIATTR_CUDA_API_VERSION
	.align		4
        /*0000*/ 	.byte	0x04, 0x37
        /*0002*/ 	.short	(.L_7 - .L_6)
.L_6:
        /*0004*/ 	.word	0x00000082


	//----- nvinfo : EIATTR_KPARAM_INFO
	.align		4
.L_7:
        /*0008*/ 	.byte	0x04, 0x17
        /*000a*/ 	.short	(.L_9 - .L_8)
.L_8:
        /*000c*/ 	.word	0x00000000
        /*0010*/ 	.short	0x0002
        /*0012*/ 	.short	0x0010
        /*0014*/ 	.byte	0x00, 0xf0, 0x11, 0x00


	//----- nvinfo : EIATTR_KPARAM_INFO
	.align		4
.L_9:
        /*0018*/ 	.byte	0x04, 0x17
        /*001a*/ 	.short	(.L_11 - .L_10)
.L_10:
        /*001c*/ 	.word	0x00000000
        /*0020*/ 	.short	0x0001
        /*0022*/ 	.short	0x0008
        /*0024*/ 	.byte	0x00, 0xf5, 0x21, 0x00


	//----- nvinfo : EIATTR_KPARAM_INFO
	.align		4
.L_11:
        /*0028*/ 	.byte	0x04, 0x17
        /*002a*/ 	.short	(.L_13 - .L_12)
.L_12:
        /*002c*/ 	.word	0x00000000
        /*0030*/ 	.short	0x0000
        /*0032*/ 	.short	0x0000
        /*0034*/ 	.byte	0x00, 0xf5, 0x21, 0x00


	//----- nvinfo : EIATTR_SPARSE_MMA_MASK
	.align		4
.L_13:
        /*0038*/ 	.byte	0x03, 0x50
        /*003a*/ 	.short	0x0000


	//----- nvinfo : EIATTR_MAXREG_COUNT
	.align		4
        /*003c*/ 	.byte	0x03, 0x1b
        /*003e*/ 	.short	0x00ff


	//----- nvinfo : EIATTR_MERCURY_ISA_VERSION
	.align		4
        /*0040*/ 	.byte	0x03, 0x5f
        /*0042*/ 	.short	0x0101


	//----- nvinfo : EIATTR_VRC_CTA_INIT_COUNT
	.align		4
        /*0044*/ 	.byte	0x02, 0x4a
	.zero		1
	.zero		1


	//----- nvinfo : EIATTR_EXIT_INSTR_OFFSETS
	.align		4
        /*0048*/ 	.byte	0x04, 0x1c
        /*004a*/ 	.short	(.L_15 - .L_14)


	//   ....[0]....
.L_14:
        /*004c*/ 	.word	0x00000010


	//----- nvinfo : EIATTR_CBANK_PARAM_SIZE
	.align		4
.L_15:
        /*0050*/ 	.byte	0x03, 0x19
        /*0052*/ 	.short	0x0014


	//----- nvinfo : EIATTR_PARAM_CBANK
	.align		4
        /*0054*/ 	.byte	0x04, 0x0a
        /*0056*/ 	.short	(.L_17 - .L_16)
	.align		4
.L_16:
        /*0058*/ 	.word	index@(.nv.constant0._Z8sumArrayPfS_i)
        /*005c*/ 	.short	0x0380
        /*005e*/ 	.short	0x0014


	//----- nvinfo : EIATTR_SW_WAR
	.align		4
.L_17:
        /*0060*/ 	.byte	0x04, 0x36
        /*0062*/ 	.short	(.L_19 - .L_18)
.L_18:
        /*0064*/ 	.word	0x00000008
.L_19:


//--------------------- .nv.callgraph             --------------------------
	.section	.nv.callgraph,"",@"SHT_CUDA_CALLGRAPH"
	.align	4
	.sectionentsize	8
	.align		4
        /*0000*/ 	.word	0x00000000
	.align		4
        /*0004*/ 	.word	0xffffffff
	.align		4
        /*0008*/ 	.word	0x00000000
	.align		4
        /*000c*/ 	.word	0xfffffffe
	.align		4
        /*0010*/ 	.word	0x00000000
	.align		4
        /*0014*/ 	.word	0xfffffffd
	.align		4
        /*0018*/ 	.word	0x00000000
	.align		4
        /*001c*/ 	.word	0xfffffffc


//--------------------- .text._Z8sumArrayPfS_i    --------------------------
	.section	.text._Z8sumArrayPfS_i,"ax",@progbits
	.align	128
        .global         _Z8sumArrayPfS_i
        .type           _Z8sumArrayPfS_i,@function
        .size           _Z8sumArrayPfS_i,(.L_x_1 - _Z8sumArrayPfS_i)
        .other          _Z8sumArrayPfS_i,@"STO_CUDA_ENTRY STV_DEFAULT"
_Z8sumArrayPfS_i:
.text._Z8sumArrayPfS_i:
[----:B------:R-:W-:Y:S01]  /*0000*/  LDC R1, c[0x0][0x37c] ;  /* 0x0000df00ff017b82 */ /* 0x000fe20000000800 */
[----:B------:R-:W-:Y:S05]  /*0010*/  EXIT ;  /* 0x000000000000794d */ /* 0x000fea0003800000 */
.L_x_0:
[----:B------:R-:W-:-:S00]  /*0020*/  BRA `(.L_x_0) ;  /* 0xfffffffc00fc7947 */ /* 0x000fc0000383ffff */
[----:B------:R-:W-:-:S00]  /*0030*/  NOP ;  /* 0x0000000000007918 */ /* 0x000fc00000000000 */
        /* <DEDUP_REMOVED lines=12> */
.L_x_1:


//--------------------- .nv.shared.reserved.0     --------------------------
	.section	.nv.shared.reserved.0,"aw",@nobits
	.weak		__nv_reservedSMEM_offset_0_alias
	.size		__nv_reservedSMEM_offset_0_alias, 0, 64
	.other		__nv_reservedSMEM_offset_0_alias,@"STO_CUDA_RESERVED_SHARED STV_DEFAULT"
__nv_reservedSMEM_offset_0_alias:
	.zero		0
	.zero		64


//--------------------- .nv.constant0._Z8sumArrayPfS_i --------------------------
	.section	.nv.constant0._Z8sumArrayPfS_i,"a",@progbits
	.sectionflags	@""
	.align	4
.nv.constant0._Z8sumArrayPfS_i:
	.zero		916


//--------------------- SYMBOLS --------------------------

	.type		.nv.reservedSmem.offset0,@object
	.size		.nv.reservedSmem.offset0,0x4
